//
// Generated by NVIDIA NVVM Compiler
//
// Compiler Build ID: CL-36424714
// Cuda compilation tools, release 13.0, V13.0.88
// Based on NVVM 20.0.0
//

.version 9.0
.target sm_100
.address_size 64

	// .globl	_Z26calculateMacroscopicKernelPfS_S_S_PKiS1_iii

.visible .entry _Z26calculateMacroscopicKernelPfS_S_S_PKiS1_iii(
	.param .u64 .ptr .align 1 _Z26calculateMacroscopicKernelPfS_S_S_PKiS1_iii_param_0,
	.param .u64 .ptr .align 1 _Z26calculateMacroscopicKernelPfS_S_S_PKiS1_iii_param_1,
	.param .u64 .ptr .align 1 _Z26calculateMacroscopicKernelPfS_S_S_PKiS1_iii_param_2,
	.param .u64 .ptr .align 1 _Z26calculateMacroscopicKernelPfS_S_S_PKiS1_iii_param_3,
	.param .u64 .ptr .align 1 _Z26calculateMacroscopicKernelPfS_S_S_PKiS1_iii_param_4,
	.param .u64 .ptr .align 1 _Z26calculateMacroscopicKernelPfS_S_S_PKiS1_iii_param_5,
	.param .u32 _Z26calculateMacroscopicKernelPfS_S_S_PKiS1_iii_param_6,
	.param .u32 _Z26calculateMacroscopicKernelPfS_S_S_PKiS1_iii_param_7,
	.param .u32 _Z26calculateMacroscopicKernelPfS_S_S_PKiS1_iii_param_8
)
{


	ret;

}


// ===== COMPILED SASS (sm_100) =====

	.target	sm_100

	.elftype	@"ET_EXEC"


//--------------------- .note.nv.tkinfo           --------------------------
	.section	.note.nv.tkinfo,"",@"SHT_NOTE"
	.sectionflags	@"SHF_NOTE_NV_TKINFO"
	.tkinfo
        /*0018*/ 	.word	0x00000002
        /*0030*/ 	.string	""
        /*0030*/ 	.string	"ptxas"
        /*0030*/ 	.string	"Cuda compilation tools, release 13.0, V13.0.88"
        /*0030*/ 	.string	"Build cuda_13.0.r13.0/compiler.36424714_0"
        /*0030*/ 	.string	"-arch sm_100 -m 64 "



//--------------------- .note.nv.cuinfo           --------------------------
	.section	.note.nv.cuinfo,"",@"SHT_NOTE"
	.sectionflags	@"SHF_NOTE_NV_CUINFO"
        /*0018*/ 	.short	0x0002
        /*001a*/ 	.short	0x0064
        /*001c*/ 	.short	0x0082
	.zero		2


//--------------------- .nv.info                  --------------------------
	.section	.nv.info,"",@"SHT_CUDA_INFO"
	.align	4


	//----- nvinfo : EIATTR_REGCOUNT
	.align		4
        /*0000*/ 	.byte	0x04, 0x2f
        /*0002*/ 	.short	(.L_1 - .L_0)
	.align		4
.L_0:
        /*0004*/ 	.word	index@(_Z26calculateMacroscopicKernelPfS_S_S_PKiS1_iii)
        /*0008*/ 	.word	0x00000004


	//----- nvinfo : EIATTR_FRAME_SIZE
	.align		4
.L_1:
        /*000c*/ 	.byte	0x04, 0x11
        /*000e*/ 	.short	(.L_3 - .L_2)
	.align		4
.L_2:
        /*0010*/ 	.word	index@(_Z26calculateMacroscopicKernelPfS_S_S_PKiS1_iii)
        /*0014*/ 	.word	0x00000000


	//----- nvinfo : EIATTR_MIN_STACK_SIZE
	.align		4
.L_3:
        /*0018*/ 	.byte	0x04, 0x12
        /*001a*/ 	.short	(.L_5 - .L_4)
	.align		4
.L_4:
        /*001c*/ 	.word	index@(_Z26calculateMacroscopicKernelPfS_S_S_PKiS1_iii)
        /*0020*/ 	.word	0x00000000
.L_5:


//--------------------- .nv.compat                --------------------------
	.section	.nv.compat,"",@"SHT_CUDA_COMPAT_INFO"
	.align	4
        /*0000*/ 	.byte	0x02, 0x09, 0x00, 0x00, 0x02, 0x02, 0x01, 0x00, 0x02, 0x05, 0x05, 0x00, 0x03, 0x07, 0x01, 0x01
        /*0010*/ 	.byte	0x02, 0x03, 0x00, 0x00, 0x02, 0x06, 0x01, 0x00, 0x04, 0x0b, 0x08, 0x00, 0x09, 0x00, 0x00, 0x00
        /*0020*/ 	.byte	0x00, 0x00, 0x00, 0x00


//--------------------- .nv.info._Z26calculateMacroscopicKernelPfS_S_S_PKiS1_iii --------------------------
	.section	.nv.info._Z26calculateMacroscopicKernelPfS_S_S_PKiS1_iii,"",@"SHT_CUDA_INFO"
	.sectionflags	@""
	.align	4


	//----- nvinfo : EIATTR_CUDA_API_VERSION
	.align		4
        /*0000*/ 	.byte	0x04, 0x37
        /*0002*/ 	.short	(.L_7 - .L_6)
.L_6:
        /*0004*/ 	.word	0x00000082


	//----- nvinfo : EIATTR_KPARAM_INFO
	.align		4
.L_7:
        /*0008*/ 	.byte	0x04, 0x17
        /*000a*/ 	.short	(.L_9 - .L_8)
.L_8:
        /*000c*/ 	.word	0x00000000
        /*0010*/ 	.short	0x0008
        /*0012*/ 	.short	0x0038
        /*0014*/ 	.byte	0x00, 0xf0, 0x11, 0x00


	//----- nvinfo : EIATTR_KPARAM_INFO
	.align		4
.L_9:
        /*0018*/ 	.byte	0x04, 0x17
        /*001a*/ 	.short	(.L_11 - .L_10)
.L_10:
        /*001c*/ 	.word	0x00000000
        /*0020*/ 	.short	0x0007
        /*0022*/ 	.short	0x0034
        /*0024*/ 	.byte	0x00, 0xf0, 0x11, 0x00


	//----- nvinfo : EIATTR_KPARAM_INFO
	.align		4
.L_11:
        /*0028*/ 	.byte	0x04, 0x17
        /*002a*/ 	.short	(.L_13 - .L_12)
.L_12:
        /*002c*/ 	.word	0x00000000
        /*0030*/ 	.short	0x0006
        /*0032*/ 	.short	0x0030
        /*0034*/ 	.byte	0x00, 0xf0, 0x11, 0x00


	//----- nvinfo : EIATTR_KPARAM_INFO
	.align		4
.L_13:
        /*0038*/ 	.byte	0x04, 0x17
        /*003a*/ 	.short	(.L_15 - .L_14)
.L_14:
        /*003c*/ 	.word	0x00000000
        /*0040*/ 	.short	0x0005
        /*0042*/ 	.short	0x0028
        /*0044*/ 	.byte	0x00, 0xf5, 0x21, 0x00


	//----- nvinfo : EIATTR_KPARAM_INFO
	.align		4
.L_15:
        /*0048*/ 	.byte	0x04, 0x17
        /*004a*/ 	.short	(.L_17 - .L_16)
.L_16:
        /*004c*/ 	.word	0x00000000
        /*0050*/ 	.short	0x0004
        /*0052*/ 	.short	0x0020
        /*0054*/ 	.byte	0x00, 0xf5, 0x21, 0x00


	//----- nvinfo : EIATTR_KPARAM_INFO
	.align		4
.L_17:
        /*0058*/ 	.byte	0x04, 0x17
        /*005a*/ 	.short	(.L_19 - .L_18)
.L_18:
        /*005c*/ 	.word	0x00000000
        /*0060*/ 	.short	0x0003
        /*0062*/ 	.short	0x0018
        /*0064*/ 	.byte	0x00, 0xf5, 0x21, 0x00


	//----- nvinfo : EIATTR_KPARAM_INFO
	.align		4
.L_19:
        /*0068*/ 	.byte	0x04, 0x17
        /*006a*/ 	.short	(.L_21 - .L_20)
.L_20:
        /*006c*/ 	.word	0x00000000
        /*0070*/ 	.short	0x0002
        /*0072*/ 	.short	0x0010
        /*0074*/ 	.byte	0x00, 0xf5, 0x21, 0x00


	//----- nvinfo : EIATTR_KPARAM_INFO
	.align		4
.L_21:
        /*0078*/ 	.byte	0x04, 0x17
        /*007a*/ 	.short	(.L_23 - .L_22)
.L_22:
        /*007c*/ 	.word	0x00000000
        /*0080*/ 	.short	0x0001
        /*0082*/ 	.short	0x0008
        /*0084*/ 	.byte	0x00, 0xf5, 0x21, 0x00


	//----- nvinfo : EIATTR_KPARAM_INFO
	.align		4
.L_23:
        /*0088*/ 	.byte	0x04, 0x17
        /*008a*/ 	.short	(.L_25 - .L_24)
.L_24:
        /*008c*/ 	.word	0x00000000
        /*0090*/ 	.short	0x0000
        /*0092*/ 	.short	0x0000
        /*0094*/ 	.byte	0x00, 0xf5, 0x21, 0x00


	//----- nvinfo : EIATTR_SPARSE_MMA_MASK
	.align		4
.L_25:
        /*0098*/ 	.byte	0x03, 0x50
        /*009a*/ 	.short	0x0000


	//----- nvinfo : EIATTR_MAXREG_COUNT
	.align		4
        /*009c*/ 	.byte	0x03, 0x1b
        /*009e*/ 	.short	0x00ff


	//----- nvinfo : EIATTR_MERCURY_ISA_VERSION
	.align		4
        /*00a0*/ 	.byte	0x03, 0x5f
        /*00a2*/ 	.short	0x0101


	//----- nvinfo : EIATTR_VRC_CTA_INIT_COUNT
	.align		4
        /*00a4*/ 	.byte	0x02, 0x4a
	.zero		1
	.zero		1


	//----- nvinfo : EIATTR_EXIT_INSTR_OFFSETS
	.align		4
        /*00a8*/ 	.byte	0x04, 0x1c
        /*00aa*/ 	.short	(.L_27 - .L_26)


	//   ....[0]....
.L_26:
        /*00ac*/ 	.word	0x00000010


	//----- nvinfo : EIATTR_CBANK_PARAM_SIZE
	.align		4
.L_27:
        /*00b0*/ 	.byte	0x03, 0x19
        /*00b2*/ 	.short	0x003c


	//----- nvinfo : EIATTR_PARAM_CBANK
	.align		4
        /*00b4*/ 	.byte	0x04, 0x0a
        /*00b6*/ 	.short	(.L_29 - .L_28)
	.align		4
.L_28:
        /*00b8*/ 	.word	index@(.nv.constant0._Z26calculateMacroscopicKernelPfS_S_S_PKiS1_iii)
        /*00bc*/ 	.short	0x0380
        /*00be*/ 	.short	0x003c


	//----- nvinfo : EIATTR_SW_WAR
	.align		4
.L_29:
        /*00c0*/ 	.byte	0x04, 0x36
        /*00c2*/ 	.short	(.L_31 - .L_30)
.L_30:
        /*00c4*/ 	.word	0x00000008
.L_31:


//--------------------- .nv.callgraph             --------------------------
	.section	.nv.callgraph,"",@"SHT_CUDA_CALLGRAPH"
	.align	4
	.sectionentsize	8
	.align		4
        /*0000*/ 	.word	0x00000000
	.align		4
        /*0004*/ 	.word	0xffffffff
	.align		4
        /*0008*/ 	.word	0x00000000
	.align		4
        /*000c*/ 	.word	0xfffffffe
	.align		4
        /*0010*/ 	.word	0x00000000
	.align		4
        /*0014*/ 	.word	0xfffffffd
	.align		4
        /*0018*/ 	.word	0x00000000
	.align		4
        /*001c*/ 	.word	0xfffffffc


//--------------------- .text._Z26calculateMacroscopicKernelPfS_S_S_PKiS1_iii --------------------------
	.section	.text._Z26calculateMacroscopicKernelPfS_S_S_PKiS1_iii,"ax",@progbits
	.align	128
        .global         _Z26calculateMacroscopicKernelPfS_S_S_PKiS1_iii
        .type           _Z26calculateMacroscopicKernelPfS_S_S_PKiS1_iii,@function
        .size           _Z26calculateMacroscopicKernelPfS_S_S_PKiS1_iii,(.L_x_1 - _Z26calculateMacroscopicKernelPfS_S_S_PKiS1_iii)
        .other          _Z26calculateMacroscopicKernelPfS_S_S_PKiS1_iii,@"STO_CUDA_ENTRY STV_DEFAULT"
_Z26calculateMacroscopicKernelPfS_S_S_PKiS1_iii:
.text._Z26calculateMacroscopicKernelPfS_S_S_PKiS1_iii:
[----:B------:R-:W-:Y:S01]  /*0000*/  LDC R1, c[0x0][0x37c] ;  /* 0x0000df00ff017b82 */ /* 0x000fe20000000800 */
[----:B------:R-:W-:Y:S05]  /*0010*/  EXIT ;  /* 0x000000000000794d */ /* 0x000fea0003800000 */
.L_x_0:
[----:B------:R-:W-:-:S00]  /*0020*/  BRA `(.L_x_0) ;  /* 0xfffffffc00fc7947 */ /* 0x000fc0000383ffff */
[----:B------:R-:W-:-:S00]  /*0030*/  NOP ;  /* 0x0000000000007918 */ /* 0x000fc00000000000 */
        /* <DEDUP_REMOVED lines=12> */
.L_x_1:


//--------------------- .nv.shared.reserved.0     --------------------------
	.section	.nv.shared.reserved.0,"aw",@nobits
	.weak		__nv_reservedSMEM_offset_0_alias
	.size		__nv_reservedSMEM_offset_0_alias, 0, 64
	.other		__nv_reservedSMEM_offset_0_alias,@"STO_CUDA_RESERVED_SHARED STV_DEFAULT"
__nv_reservedSMEM_offset_0_alias:
	.zero		0
	.zero		64


//--------------------- .nv.constant0._Z26calculateMacroscopicKernelPfS_S_S_PKiS1_iii --------------------------
	.section	.nv.constant0._Z26calculateMacroscopicKernelPfS_S_S_PKiS1_iii,"a",@progbits
	.sectionflags	@""
	.align	4
.nv.constant0._Z26calculateMacroscopicKernelPfS_S_S_PKiS1_iii:
	.zero		956


//--------------------- SYMBOLS --------------------------

	.type		.nv.reservedSmem.offset0,@object
	.size		.nv.reservedSmem.offset0,0x4
